//
// Generated by NVIDIA NVVM Compiler
//
// Compiler Build ID: CL-36424714
// Cuda compilation tools, release 13.0, V13.0.88
// Based on NVVM 20.0.0
//

.version 9.0
.target sm_100
.address_size 64

	// .globl	_Z19strided_copy_kernelPKiPiii

.visible .entry _Z19strided_copy_kernelPKiPiii(
	.param .u64 .ptr .align 1 _Z19strided_copy_kernelPKiPiii_param_0,
	.param .u64 .ptr .align 1 _Z19strided_copy_kernelPKiPiii_param_1,
	.param .u32 _Z19strided_copy_kernelPKiPiii_param_2,
	.param .u32 _Z19strided_copy_kernelPKiPiii_param_3
)
{
	.reg .pred 	%p<3>;
	.reg .b32 	%r<10>;
	.reg .b64 	%rd<11>;

	ld.param.u64 	%rd2, [_Z19strided_copy_kernelPKiPiii_param_0];
	ld.param.u64 	%rd3, [_Z19strided_copy_kernelPKiPiii_param_1];
	ld.param.u32 	%r3, [_Z19strided_copy_kernelPKiPiii_param_2];
	ld.param.u32 	%r4, [_Z19strided_copy_kernelPKiPiii_param_3];
	cvta.to.global.u64 	%rd1, %rd3;
	mov.u32 	%r5, %ctaid.x;
	mov.u32 	%r6, %ntid.x;
	mov.u32 	%r7, %tid.x;
	mad.lo.s32 	%r1, %r5, %r6, %r7;
	setp.ge.s32 	%p1, %r1, %r3;
	@%p1 bra 	$L__BB0_4;
	mul.lo.s32 	%r2, %r4, %r1;
	setp.ge.s32 	%p2, %r2, %r3;
	@%p2 bra 	$L__BB0_3;
	cvta.to.global.u64 	%rd6, %rd2;
	mul.wide.s32 	%rd7, %r2, 4;
	add.s64 	%rd8, %rd6, %rd7;
	ld.global.u32 	%r9, [%rd8];
	mul.wide.s32 	%rd9, %r1, 4;
	add.s64 	%rd10, %rd1, %rd9;
	st.global.u32 	[%rd10], %r9;
	bra.uni 	$L__BB0_4;
$L__BB0_3:
	mul.wide.s32 	%rd4, %r1, 4;
	add.s64 	%rd5, %rd1, %rd4;
	mov.b32 	%r8, -1;
	st.global.u32 	[%rd5], %r8;
$L__BB0_4:
	ret;

}
	// .globl	_Z21coalesced_copy_kernelPKiPii
.visible .entry _Z21coalesced_copy_kernelPKiPii(
	.param .u64 .ptr .align 1 _Z21coalesced_copy_kernelPKiPii_param_0,
	.param .u64 .ptr .align 1 _Z21coalesced_copy_kernelPKiPii_param_1,
	.param .u32 _Z21coalesced_copy_kernelPKiPii_param_2
)
{
	.reg .pred 	%p<2>;
	.reg .b32 	%r<7>;
	.reg .b64 	%rd<8>;

	ld.param.u64 	%rd1, [_Z21coalesced_copy_kernelPKiPii_param_0];
	ld.param.u64 	%rd2, [_Z21coalesced_copy_kernelPKiPii_param_1];
	ld.param.u32 	%r2, [_Z21coalesced_copy_kernelPKiPii_param_2];
	mov.u32 	%r3, %ctaid.x;
	mov.u32 	%r4, %ntid.x;
	mov.u32 	%r5, %tid.x;
	mad.lo.s32 	%r1, %r3, %r4, %r5;
	setp.ge.s32 	%p1, %r1, %r2;
	@%p1 bra 	$L__BB1_2;
	cvta.to.global.u64 	%rd3, %rd1;
	cvta.to.global.u64 	%rd4, %rd2;
	mul.wide.s32 	%rd5, %r1, 4;
	add.s64 	%rd6, %rd3, %rd5;
	ld.global.u32 	%r6, [%rd6];
	add.s64 	%rd7, %rd4, %rd5;
	st.global.u32 	[%rd7], %r6;
$L__BB1_2:
	ret;

}


// ===== COMPILED SASS (sm_100) =====

	.target	sm_100

	.elftype	@"ET_EXEC"


//--------------------- .note.nv.tkinfo           --------------------------
	.section	.note.nv.tkinfo,"",@"SHT_NOTE"
	.sectionflags	@"SHF_NOTE_NV_TKINFO"
	.tkinfo
        /*0018*/ 	.word	0x00000002
        /*0030*/ 	.string	""
        /*0030*/ 	.string	"ptxas"
        /*0030*/ 	.string	"Cuda compilation tools, release 13.0, V13.0.88"
        /*0030*/ 	.string	"Build cuda_13.0.r13.0/compiler.36424714_0"
        /*0030*/ 	.string	"-arch sm_100 -m 64 "



//--------------------- .note.nv.cuinfo           --------------------------
	.section	.note.nv.cuinfo,"",@"SHT_NOTE"
	.sectionflags	@"SHF_NOTE_NV_CUINFO"
        /*0018*/ 	.short	0x0002
        /*001a*/ 	.short	0x0064
        /*001c*/ 	.short	0x0082
	.zero		2


//--------------------- .nv.info                  --------------------------
	.section	.nv.info,"",@"SHT_CUDA_INFO"
	.align	4


	//----- nvinfo : EIATTR_REGCOUNT
	.align		4
        /*0000*/ 	.byte	0x04, 0x2f
        /*0002*/ 	.short	(.L_1 - .L_0)
	.align		4
.L_0:
        /*0004*/ 	.word	index@(_Z19strided_copy_kernelPKiPiii)
        /*0008*/ 	.word	0x0000000a


	//----- nvinfo : EIATTR_FRAME_SIZE
	.align		4
.L_1:
        /*000c*/ 	.byte	0x04, 0x11
        /*000e*/ 	.short	(.L_3 - .L_2)
	.align		4
.L_2:
        /*0010*/ 	.word	index@(_Z19strided_copy_kernelPKiPiii)
        /*0014*/ 	.word	0x00000000


	//----- nvinfo : EIATTR_REGCOUNT
	.align		4
.L_3:
        /*0018*/ 	.byte	0x04, 0x2f
        /*001a*/ 	.short	(.L_5 - .L_4)
	.align		4
.L_4:
        /*001c*/ 	.word	index@(_Z21coalesced_copy_kernelPKiPii)
        /*0020*/ 	.word	0x0000000a


	//----- nvinfo : EIATTR_FRAME_SIZE
	.align		4
.L_5:
        /*0024*/ 	.byte	0x04, 0x11
        /*0026*/ 	.short	(.L_7 - .L_6)
	.align		4
.L_6:
        /*0028*/ 	.word	index@(_Z21coalesced_copy_kernelPKiPii)
        /*002c*/ 	.word	0x00000000


	//----- nvinfo : EIATTR_MIN_STACK_SIZE
	.align		4
.L_7:
        /*0030*/ 	.byte	0x04, 0x12
        /*0032*/ 	.short	(.L_9 - .L_8)
	.align		4
.L_8:
        /*0034*/ 	.word	index@(_Z21coalesced_copy_kernelPKiPii)
        /*0038*/ 	.word	0x00000000


	//----- nvinfo : EIATTR_MIN_STACK_SIZE
	.align		4
.L_9:
        /*003c*/ 	.byte	0x04, 0x12
        /*003e*/ 	.short	(.L_11 - .L_10)
	.align		4
.L_10:
        /*0040*/ 	.word	index@(_Z19strided_copy_kernelPKiPiii)
        /*0044*/ 	.word	0x00000000
.L_11:


//--------------------- .nv.compat                --------------------------
	.section	.nv.compat,"",@"SHT_CUDA_COMPAT_INFO"
	.align	4
        /*0000*/ 	.byte	0x02, 0x09, 0x00, 0x00, 0x02, 0x02, 0x01, 0x00, 0x02, 0x05, 0x05, 0x00, 0x03, 0x07, 0x01, 0x01
        /*0010*/ 	.byte	0x02, 0x03, 0x00, 0x00, 0x02, 0x06, 0x01, 0x00, 0x04, 0x0b, 0x08, 0x00, 0x09, 0x00, 0x00, 0x00
        /*0020*/ 	.byte	0x00, 0x00, 0x00, 0x00


//--------------------- .nv.info._Z21coalesced_copy_kernelPKiPii --------------------------
	.section	.nv.info._Z21coalesced_copy_kernelPKiPii,"",@"SHT_CUDA_INFO"
	.sectionflags	@""
	.align	4


	//----- nvinfo : EIATTR_CUDA_API_VERSION
	.align		4
        /*0000*/ 	.byte	0x04, 0x37
        /*0002*/ 	.short	(.L_13 - .L_12)
.L_12:
        /*0004*/ 	.word	0x00000082


	//----- nvinfo : EIATTR_KPARAM_INFO
	.align		4
.L_13:
        /*0008*/ 	.byte	0x04, 0x17
        /*000a*/ 	.short	(.L_15 - .L_14)
.L_14:
        /*000c*/ 	.word	0x00000000
        /*0010*/ 	.short	0x0002
        /*0012*/ 	.short	0x0010
        /*0014*/ 	.byte	0x00, 0xf0, 0x11, 0x00


	//----- nvinfo : EIATTR_KPARAM_INFO
	.align		4
.L_15:
        /*0018*/ 	.byte	0x04, 0x17
        /*001a*/ 	.short	(.L_17 - .L_16)
.L_16:
        /*001c*/ 	.word	0x00000000
        /*0020*/ 	.short	0x0001
        /*0022*/ 	.short	0x0008
        /*0024*/ 	.byte	0x00, 0xf5, 0x21, 0x00


	//----- nvinfo : EIATTR_KPARAM_INFO
	.align		4
.L_17:
        /*0028*/ 	.byte	0x04, 0x17
        /*002a*/ 	.short	(.L_19 - .L_18)
.L_18:
        /*002c*/ 	.word	0x00000000
        /*0030*/ 	.short	0x0000
        /*0032*/ 	.short	0x0000
        /*0034*/ 	.byte	0x00, 0xf5, 0x21, 0x00


	//----- nvinfo : EIATTR_SPARSE_MMA_MASK
	.align		4
.L_19:
        /*0038*/ 	.byte	0x03, 0x50
        /*003a*/ 	.short	0x0000


	//----- nvinfo : EIATTR_MAXREG_COUNT
	.align		4
        /*003c*/ 	.byte	0x03, 0x1b
        /*003e*/ 	.short	0x00ff


	//----- nvinfo : EIATTR_MERCURY_ISA_VERSION
	.align		4
        /*0040*/ 	.byte	0x03, 0x5f
        /*0042*/ 	.short	0x0101


	//----- nvinfo : EIATTR_VRC_CTA_INIT_COUNT
	.align		4
        /*0044*/ 	.byte	0x02, 0x4a
	.zero		1
	.zero		1


	//----- nvinfo : EIATTR_EXIT_INSTR_OFFSETS
	.align		4
        /*0048*/ 	.byte	0x04, 0x1c
        /*004a*/ 	.short	(.L_21 - .L_20)


	//   ....[0]....
.L_20:
        /*004c*/ 	.word	0x00000070


	//   ....[1]....
        /*0050*/ 	.word	0x000000f0


	//----- nvinfo : EIATTR_CBANK_PARAM_SIZE
	.align		4
.L_21:
        /*0054*/ 	.byte	0x03, 0x19
        /*0056*/ 	.short	0x0014


	//----- nvinfo : EIATTR_PARAM_CBANK
	.align		4
        /*0058*/ 	.byte	0x04, 0x0a
        /*005a*/ 	.short	(.L_23 - .L_22)
	.align		4
.L_22:
        /*005c*/ 	.word	index@(.nv.constant0._Z21coalesced_copy_kernelPKiPii)
        /*0060*/ 	.short	0x0380
        /*0062*/ 	.short	0x0014


	//----- nvinfo : EIATTR_SW_WAR
	.align		4
.L_23:
        /*0064*/ 	.byte	0x04, 0x36
        /*0066*/ 	.short	(.L_25 - .L_24)
.L_24:
        /*0068*/ 	.word	0x00000008
.L_25:


//--------------------- .nv.info._Z19strided_copy_kernelPKiPiii --------------------------
	.section	.nv.info._Z19strided_copy_kernelPKiPiii,"",@"SHT_CUDA_INFO"
	.sectionflags	@""
	.align	4


	//----- nvinfo : EIATTR_CUDA_API_VERSION
	.align		4
        /*0000*/ 	.byte	0x04, 0x37
        /*0002*/ 	.short	(.L_27 - .L_26)
.L_26:
        /*0004*/ 	.word	0x00000082


	//----- nvinfo : EIATTR_KPARAM_INFO
	.align		4
.L_27:
        /*0008*/ 	.byte	0x04, 0x17
        /*000a*/ 	.short	(.L_29 - .L_28)
.L_28:
        /*000c*/ 	.word	0x00000000
        /*0010*/ 	.short	0x0003
        /*0012*/ 	.short	0x0014
        /*0014*/ 	.byte	0x00, 0xf0, 0x11, 0x00


	//----- nvinfo : EIATTR_KPARAM_INFO
	.align		4
.L_29:
        /*0018*/ 	.byte	0x04, 0x17
        /*001a*/ 	.short	(.L_31 - .L_30)
.L_30:
        /*001c*/ 	.word	0x00000000
        /*0020*/ 	.short	0x0002
        /*0022*/ 	.short	0x0010
        /*0024*/ 	.byte	0x00, 0xf0, 0x11, 0x00


	//----- nvinfo : EIATTR_KPARAM_INFO
	.align		4
.L_31:
        /*0028*/ 	.byte	0x04, 0x17
        /*002a*/ 	.short	(.L_33 - .L_32)
.L_32:
        /*002c*/ 	.word	0x00000000
        /*0030*/ 	.short	0x0001
        /*0032*/ 	.short	0x0008
        /*0034*/ 	.byte	0x00, 0xf5, 0x21, 0x00


	//----- nvinfo : EIATTR_KPARAM_INFO
	.align		4
.L_33:
        /*0038*/ 	.byte	0x04, 0x17
        /*003a*/ 	.short	(.L_35 - .L_34)
.L_34:
        /*003c*/ 	.word	0x00000000
        /*0040*/ 	.short	0x0000
        /*0042*/ 	.short	0x0000
        /*0044*/ 	.byte	0x00, 0xf5, 0x21, 0x00


	//----- nvinfo : EIATTR_SPARSE_MMA_MASK
	.align		4
.L_35:
        /*0048*/ 	.byte	0x03, 0x50
        /*004a*/ 	.short	0x0000


	//----- nvinfo : EIATTR_MAXREG_COUNT
	.align		4
        /*004c*/ 	.byte	0x03, 0x1b
        /*004e*/ 	.short	0x00ff


	//----- nvinfo : EIATTR_MERCURY_ISA_VERSION
	.align		4
        /*0050*/ 	.byte	0x03, 0x5f
        /*0052*/ 	.short	0x0101


	//----- nvinfo : EIATTR_VRC_CTA_INIT_COUNT
	.align		4
        /*0054*/ 	.byte	0x02, 0x4a
	.zero		1
	.zero		1


	//----- nvinfo : EIATTR_EXIT_INSTR_OFFSETS
	.align		4
        /*0058*/ 	.byte	0x04, 0x1c
        /*005a*/ 	.short	(.L_37 - .L_36)


	//   ....[0]....
.L_36:
        /*005c*/ 	.word	0x00000070


	//   ....[1]....
        /*0060*/ 	.word	0x00000130


	//   ....[2]....
        /*0064*/ 	.word	0x00000180


	//----- nvinfo : EIATTR_CRS_STACK_SIZE
	.align		4
.L_37:
        /*0068*/ 	.byte	0x04, 0x1e
        /*006a*/ 	.short	(.L_39 - .L_38)
.L_38:
        /*006c*/ 	.word	0x00000000


	//----- nvinfo : EIATTR_CBANK_PARAM_SIZE
	.align		4
.L_39:
        /*0070*/ 	.byte	0x03, 0x19
        /*0072*/ 	.short	0x0018


	//----- nvinfo : EIATTR_PARAM_CBANK
	.align		4
        /*0074*/ 	.byte	0x04, 0x0a
        /*0076*/ 	.short	(.L_41 - .L_40)
	.align		4
.L_40:
        /*0078*/ 	.word	index@(.nv.constant0._Z19strided_copy_kernelPKiPiii)
        /*007c*/ 	.short	0x0380
        /*007e*/ 	.short	0x0018


	//----- nvinfo : EIATTR_SW_WAR
	.align		4
.L_41:
        /*0080*/ 	.byte	0x04, 0x36
        /*0082*/ 	.short	(.L_43 - .L_42)
.L_42:
        /*0084*/ 	.word	0x00000008
.L_43:


//--------------------- .nv.callgraph             --------------------------
	.section	.nv.callgraph,"",@"SHT_CUDA_CALLGRAPH"
	.align	4
	.sectionentsize	8
	.align		4
        /*0000*/ 	.word	0x00000000
	.align		4
        /*0004*/ 	.word	0xffffffff
	.align		4
        /*0008*/ 	.word	0x00000000
	.align		4
        /*000c*/ 	.word	0xfffffffe
	.align		4
        /*0010*/ 	.word	0x00000000
	.align		4
        /*0014*/ 	.word	0xfffffffd
	.align		4
        /*0018*/ 	.word	0x00000000
	.align		4
        /*001c*/ 	.word	0xfffffffc


//--------------------- .text._Z21coalesced_copy_kernelPKiPii --------------------------
	.section	.text._Z21coalesced_copy_kernelPKiPii,"ax",@progbits
	.align	128
        .global         _Z21coalesced_copy_kernelPKiPii
        .type           _Z21coalesced_copy_kernelPKiPii,@function
        .size           _Z21coalesced_copy_kernelPKiPii,(.L_x_3 - _Z21coalesced_copy_kernelPKiPii)
        .other          _Z21coalesced_copy_kernelPKiPii,@"STO_CUDA_ENTRY STV_DEFAULT"
_Z21coalesced_copy_kernelPKiPii:
.text._Z21coalesced_copy_kernelPKiPii:
[----:B------:R-:W-:Y:S01]  /*0000*/  LDC R1, c[0x0][0x37c] ;  /* 0x0000df00ff017b82 */ /* 0x000fe20000000800 */
[----:B------:R-:W0:Y:S07]  /*0010*/  S2R R0, SR_TID.X ;  /* 0x0000000000007919 */ /* 0x000e2e0000002100 */
[----:B------:R-:W0:Y:S01]  /*0020*/  S2UR UR4, SR_CTAID.X ;  /* 0x00000000000479c3 */ /* 0x000e220000002500 */
[----:B------:R-:W1:Y:S07]  /*0030*/  LDCU UR5, c[0x0][0x390] ;  /* 0x00007200ff0577ac */ /* 0x000e6e0008000800 */
[----:B------:R-:W0:Y:S02]  /*0040*/  LDC R7, c[0x0][0x360] ;  /* 0x0000d800ff077b82 */ /* 0x000e240000000800 */
[----:B0-----:R-:W-:-:S05]  /*0050*/  IMAD R7, R7, UR4, R0 ;  /* 0x0000000407077c24 */ /* 0x001fca000f8e0200 */
[----:B-1----:R-:W-:-:S13]  /*0060*/  ISETP.GE.AND P0, PT, R7, UR5, PT ;  /* 0x0000000507007c0c */ /* 0x002fda000bf06270 */
[----:B------:R-:W-:Y:S05]  /*0070*/  @P0 EXIT ;  /* 0x000000000000094d */ /* 0x000fea0003800000 */
[----:B------:R-:W0:Y:S01]  /*0080*/  LDC.64 R2, c[0x0][0x380] ;  /* 0x0000e000ff027b82 */ /* 0x000e220000000a00 */
[----:B------:R-:W1:Y:S07]  /*0090*/  LDCU.64 UR4, c[0x0][0x358] ;  /* 0x00006b00ff0477ac */ /* 0x000e6e0008000a00 */
[----:B------:R-:W2:Y:S01]  /*00a0*/  LDC.64 R4, c[0x0][0x388] ;  /* 0x0000e200ff047b82 */ /* 0x000ea20000000a00 */
[----:B0-----:R-:W-:-:S06]  /*00b0*/  IMAD.WIDE R2, R7, 0x4, R2 ;  /* 0x0000000407027825 */ /* 0x001fcc00078e0202 */
[----:B-1----:R-:W3:Y:S01]  /*00c0*/  LDG.E R3, desc[UR4][R2.64] ;  /* 0x0000000402037981 */ /* 0x002ee2000c1e1900 */
[----:B--2---:R-:W-:-:S05]  /*00d0*/  IMAD.WIDE R4, R7, 0x4, R4 ;  /* 0x0000000407047825 */ /* 0x004fca00078e0204 */
[----:B---3--:R-:W-:Y:S01]  /*00e0*/  STG.E desc[UR4][R4.64], R3 ;  /* 0x0000000304007986 */ /* 0x008fe2000c101904 */
[----:B------:R-:W-:Y:S05]  /*00f0*/  EXIT ;  /* 0x000000000000794d */ /* 0x000fea0003800000 */
.L_x_0:
[----:B------:R-:W-:-:S00]  /*0100*/  BRA `(.L_x_0) ;  /* 0xfffffffc00fc7947 */ /* 0x000fc0000383ffff */
[----:B------:R-:W-:-:S00]  /*0110*/  NOP ;  /* 0x0000000000007918 */ /* 0x000fc00000000000 */
        /* <DEDUP_REMOVED lines=14> */
.L_x_3:


//--------------------- .text._Z19strided_copy_kernelPKiPiii --------------------------
	.section	.text._Z19strided_copy_kernelPKiPiii,"ax",@progbits
	.align	128
        .global         _Z19strided_copy_kernelPKiPiii
        .type           _Z19strided_copy_kernelPKiPiii,@function
        .size           _Z19strided_copy_kernelPKiPiii,(.L_x_4 - _Z19strided_copy_kernelPKiPiii)
        .other          _Z19strided_copy_kernelPKiPiii,@"STO_CUDA_ENTRY STV_DEFAULT"
_Z19strided_copy_kernelPKiPiii:
.text._Z19strided_copy_kernelPKiPiii:
        /* <DEDUP_REMOVED lines=8> */
[----:B------:R-:W0:Y:S02]  /*0080*/  LDCU UR4, c[0x0][0x394] ;  /* 0x00007280ff0477ac */ /* 0x000e240008000800 */
[----:B0-----:R-:W-:-:S05]  /*0090*/  IMAD R5, R7, UR4, RZ ;  /* 0x0000000407057c24 */ /* 0x001fca000f8e02ff */
[----:B------:R-:W-:Y:S01]  /*00a0*/  ISETP.GE.AND P0, PT, R5, UR5, PT ;  /* 0x0000000505007c0c */ /* 0x000fe2000bf06270 */
[----:B------:R-:W0:-:S12]  /*00b0*/  LDCU.64 UR4, c[0x0][0x358] ;  /* 0x00006b00ff0477ac */ /* 0x000e180008000a00 */
[----:B------:R-:W-:Y:S05]  /*00c0*/  @P0 BRA `(.L_x_1) ;  /* 0x00000000001c0947 */ /* 0x000fea0003800000 */
[----:B------:R-:W1:Y:S02]  /*00d0*/  LDC.64 R2, c[0x0][0x380] ;  /* 0x0000e000ff027b82 */ /* 0x000e640000000a00 */
[----:B-1----:R-:W-:-:S06]  /*00e0*/  IMAD.WIDE R2, R5, 0x4, R2 ;  /* 0x0000000405027825 */ /* 0x002fcc00078e0202 */
[----:B------:R-:W1:Y:S01]  /*00f0*/  LDC.64 R4, c[0x0][0x388] ;  /* 0x0000e200ff047b82 */ /* 0x000e620000000a00 */
[----:B0-----:R-:W2:Y:S01]  /*0100*/  LDG.E R3, desc[UR4][R2.64] ;  /* 0x0000000402037981 */ /* 0x001ea2000c1e1900 */
[----:B-1----:R-:W-:-:S05]  /*0110*/  IMAD.WIDE R4, R7, 0x4, R4 ;  /* 0x0000000407047825 */ /* 0x002fca00078e0204 */
[----:B--2---:R-:W-:Y:S01]  /*0120*/  STG.E desc[UR4][R4.64], R3 ;  /* 0x0000000304007986 */ /* 0x004fe2000c101904 */
[----:B------:R-:W-:Y:S05]  /*0130*/  EXIT ;  /* 0x000000000000794d */ /* 0x000fea0003800000 */
.L_x_1:
[----:B------:R-:W1:Y:S01]  /*0140*/  LDC.64 R2, c[0x0][0x388] ;  /* 0x0000e200ff027b82 */ /* 0x000e620000000a00 */
[----:B------:R-:W-:Y:S01]  /*0150*/  MOV R5, 0xffffffff ;  /* 0xffffffff00057802 */ /* 0x000fe20000000f00 */
[----:B-1----:R-:W-:-:S05]  /*0160*/  IMAD.WIDE R2, R7, 0x4, R2 ;  /* 0x0000000407027825 */ /* 0x002fca00078e0202 */
[----:B0-----:R-:W-:Y:S01]  /*0170*/  STG.E desc[UR4][R2.64], R5 ;  /* 0x0000000502007986 */ /* 0x001fe2000c101904 */
[----:B------:R-:W-:Y:S05]  /*0180*/  EXIT ;  /* 0x000000000000794d */ /* 0x000fea0003800000 */
.L_x_2:
        /* <DEDUP_REMOVED lines=15> */
.L_x_4:


//--------------------- .nv.shared.reserved.0     --------------------------
	.section	.nv.shared.reserved.0,"aw",@nobits
	.weak		__nv_reservedSMEM_offset_0_alias
	.size		__nv_reservedSMEM_offset_0_alias, 0, 64
	.other		__nv_reservedSMEM_offset_0_alias,@"STO_CUDA_RESERVED_SHARED STV_DEFAULT"
__nv_reservedSMEM_offset_0_alias:
	.zero		0
	.zero		64


//--------------------- .nv.constant0._Z21coalesced_copy_kernelPKiPii --------------------------
	.section	.nv.constant0._Z21coalesced_copy_kernelPKiPii,"a",@progbits
	.sectionflags	@""
	.align	4
.nv.constant0._Z21coalesced_copy_kernelPKiPii:
	.zero		916


//--------------------- .nv.constant0._Z19strided_copy_kernelPKiPiii --------------------------
	.section	.nv.constant0._Z19strided_copy_kernelPKiPiii,"a",@progbits
	.sectionflags	@""
	.align	4
.nv.constant0._Z19strided_copy_kernelPKiPiii:
	.zero		920


//--------------------- SYMBOLS --------------------------

	.type		.nv.reservedSmem.offset0,@object
	.size		.nv.reservedSmem.offset0,0x4
